//
// Generated by NVIDIA NVVM Compiler
//
// Compiler Build ID: CL-36424714
// Cuda compilation tools, release 13.0, V13.0.88
// Based on NVVM 20.0.0
//

.version 9.0
.target sm_100
.address_size 64

	// .globl	_Z12matMulKernelPfS_S_i

.visible .entry _Z12matMulKernelPfS_S_i(
	.param .u64 .ptr .align 1 _Z12matMulKernelPfS_S_i_param_0,
	.param .u64 .ptr .align 1 _Z12matMulKernelPfS_S_i_param_1,
	.param .u64 .ptr .align 1 _Z12matMulKernelPfS_S_i_param_2,
	.param .u32 _Z12matMulKernelPfS_S_i_param_3
)
{
	.reg .pred 	%p<10>;
	.reg .b32 	%r<19>;
	.reg .b32 	%f<67>;
	.reg .b64 	%rd<71>;

	ld.param.u64 	%rd23, [_Z12matMulKernelPfS_S_i_param_0];
	ld.param.u64 	%rd24, [_Z12matMulKernelPfS_S_i_param_1];
	ld.param.u64 	%rd22, [_Z12matMulKernelPfS_S_i_param_2];
	ld.param.u32 	%r4, [_Z12matMulKernelPfS_S_i_param_3];
	cvta.to.global.u64 	%rd1, %rd24;
	cvta.to.global.u64 	%rd2, %rd23;
	mov.u32 	%r5, %ctaid.x;
	mov.u32 	%r6, %ntid.x;
	mov.u32 	%r7, %tid.x;
	mad.lo.s32 	%r1, %r5, %r6, %r7;
	mov.u32 	%r8, %ctaid.y;
	mov.u32 	%r9, %ntid.y;
	mov.u32 	%r10, %tid.y;
	mad.lo.s32 	%r11, %r8, %r9, %r10;
	max.s32 	%r12, %r1, %r11;
	setp.ge.s32 	%p1, %r12, %r4;
	@%p1 bra 	$L__BB0_13;
	cvt.u64.u32 	%rd3, %r4;
	mul.lo.s32 	%r13, %r4, %r11;
	cvt.u64.u32 	%rd4, %r13;
	cvt.s64.s32 	%rd5, %r1;
	setp.lt.u32 	%p2, %r4, 8;
	mov.f32 	%f66, 0f00000000;
	mov.b64 	%rd69, 0;
	@%p2 bra 	$L__BB0_4;
	and.b64  	%rd69, %rd3, 2147483640;
	shl.b64 	%rd26, %rd5, 2;
	add.s64 	%rd66, %rd1, %rd26;
	shl.b64 	%rd8, %rd3, 5;
	shl.b64 	%rd27, %rd4, 2;
	add.s64 	%rd28, %rd27, %rd2;
	add.s64 	%rd65, %rd28, 16;
	shl.b64 	%rd10, %rd3, 2;
	mov.f32 	%f66, 0f00000000;
	mov.u64 	%rd67, %rd69;
$L__BB0_3:
	.pragma "nounroll";
	ld.global.f32 	%f16, [%rd65+-16];
	ld.global.f32 	%f17, [%rd66];
	fma.rn.f32 	%f18, %f16, %f17, %f66;
	ld.global.f32 	%f19, [%rd65+-12];
	add.s64 	%rd29, %rd66, %rd10;
	ld.global.f32 	%f20, [%rd29];
	fma.rn.f32 	%f21, %f19, %f20, %f18;
	ld.global.f32 	%f22, [%rd65+-8];
	add.s64 	%rd30, %rd29, %rd10;
	ld.global.f32 	%f23, [%rd30];
	fma.rn.f32 	%f24, %f22, %f23, %f21;
	ld.global.f32 	%f25, [%rd65+-4];
	add.s64 	%rd31, %rd30, %rd10;
	ld.global.f32 	%f26, [%rd31];
	fma.rn.f32 	%f27, %f25, %f26, %f24;
	ld.global.f32 	%f28, [%rd65];
	add.s64 	%rd32, %rd31, %rd10;
	ld.global.f32 	%f29, [%rd32];
	fma.rn.f32 	%f30, %f28, %f29, %f27;
	ld.global.f32 	%f31, [%rd65+4];
	add.s64 	%rd33, %rd32, %rd10;
	ld.global.f32 	%f32, [%rd33];
	fma.rn.f32 	%f33, %f31, %f32, %f30;
	ld.global.f32 	%f34, [%rd65+8];
	add.s64 	%rd34, %rd33, %rd10;
	ld.global.f32 	%f35, [%rd34];
	fma.rn.f32 	%f36, %f34, %f35, %f33;
	ld.global.f32 	%f37, [%rd65+12];
	add.s64 	%rd35, %rd34, %rd10;
	ld.global.f32 	%f38, [%rd35];
	fma.rn.f32 	%f66, %f37, %f38, %f36;
	add.s64 	%rd67, %rd67, -8;
	add.s64 	%rd66, %rd66, %rd8;
	add.s64 	%rd65, %rd65, 32;
	setp.ne.s64 	%p3, %rd67, 0;
	@%p3 bra 	$L__BB0_3;
$L__BB0_4:
	and.b32  	%r14, %r4, 7;
	setp.eq.s32 	%p4, %r14, 0;
	@%p4 bra 	$L__BB0_12;
	and.b64  	%rd36, %rd3, 7;
	add.s64 	%rd37, %rd36, -1;
	setp.lt.u64 	%p5, %rd37, 3;
	@%p5 bra 	$L__BB0_7;
	add.s64 	%rd38, %rd69, %rd4;
	shl.b64 	%rd39, %rd38, 2;
	add.s64 	%rd40, %rd2, %rd39;
	ld.global.f32 	%f40, [%rd40];
	mad.lo.s64 	%rd41, %rd69, %rd3, %rd5;
	shl.b64 	%rd42, %rd41, 2;
	add.s64 	%rd43, %rd1, %rd42;
	ld.global.f32 	%f41, [%rd43];
	fma.rn.f32 	%f42, %f40, %f41, %f66;
	ld.global.f32 	%f43, [%rd40+4];
	shl.b64 	%rd44, %rd3, 2;
	add.s64 	%rd45, %rd43, %rd44;
	ld.global.f32 	%f44, [%rd45];
	fma.rn.f32 	%f45, %f43, %f44, %f42;
	ld.global.f32 	%f46, [%rd40+8];
	add.s64 	%rd46, %rd45, %rd44;
	ld.global.f32 	%f47, [%rd46];
	fma.rn.f32 	%f48, %f46, %f47, %f45;
	ld.global.f32 	%f49, [%rd40+12];
	add.s64 	%rd47, %rd46, %rd44;
	ld.global.f32 	%f50, [%rd47];
	fma.rn.f32 	%f66, %f49, %f50, %f48;
	add.s64 	%rd69, %rd69, 4;
$L__BB0_7:
	and.b32  	%r15, %r4, 3;
	setp.eq.s32 	%p6, %r15, 0;
	@%p6 bra 	$L__BB0_12;
	setp.eq.s32 	%p7, %r15, 1;
	@%p7 bra 	$L__BB0_10;
	add.s64 	%rd48, %rd69, %rd4;
	shl.b64 	%rd49, %rd48, 2;
	add.s64 	%rd50, %rd2, %rd49;
	ld.global.f32 	%f52, [%rd50];
	mad.lo.s64 	%rd51, %rd69, %rd3, %rd5;
	shl.b64 	%rd52, %rd51, 2;
	add.s64 	%rd53, %rd1, %rd52;
	ld.global.f32 	%f53, [%rd53];
	fma.rn.f32 	%f54, %f52, %f53, %f66;
	ld.global.f32 	%f55, [%rd50+4];
	shl.b64 	%rd54, %rd3, 2;
	add.s64 	%rd55, %rd53, %rd54;
	ld.global.f32 	%f56, [%rd55];
	fma.rn.f32 	%f66, %f55, %f56, %f54;
	add.s64 	%rd69, %rd69, 2;
$L__BB0_10:
	and.b32  	%r16, %r4, 1;
	setp.eq.b32 	%p8, %r16, 1;
	not.pred 	%p9, %p8;
	@%p9 bra 	$L__BB0_12;
	add.s64 	%rd56, %rd69, %rd4;
	shl.b64 	%rd57, %rd56, 2;
	add.s64 	%rd58, %rd2, %rd57;
	ld.global.f32 	%f57, [%rd58];
	mad.lo.s64 	%rd59, %rd69, %rd3, %rd5;
	shl.b64 	%rd60, %rd59, 2;
	add.s64 	%rd61, %rd1, %rd60;
	ld.global.f32 	%f58, [%rd61];
	fma.rn.f32 	%f66, %f57, %f58, %f66;
$L__BB0_12:
	cvt.u32.u64 	%r17, %rd4;
	add.s32 	%r18, %r17, %r1;
	cvta.to.global.u64 	%rd62, %rd22;
	mul.wide.s32 	%rd63, %r18, 4;
	add.s64 	%rd64, %rd62, %rd63;
	st.global.f32 	[%rd64], %f66;
$L__BB0_13:
	ret;

}


// ===== COMPILED SASS (sm_100) =====

	.target	sm_100

	.elftype	@"ET_EXEC"


//--------------------- .note.nv.tkinfo           --------------------------
	.section	.note.nv.tkinfo,"",@"SHT_NOTE"
	.sectionflags	@"SHF_NOTE_NV_TKINFO"
	.tkinfo
        /*0018*/ 	.word	0x00000002
        /*0030*/ 	.string	""
        /*0030*/ 	.string	"ptxas"
        /*0030*/ 	.string	"Cuda compilation tools, release 13.0, V13.0.88"
        /*0030*/ 	.string	"Build cuda_13.0.r13.0/compiler.36424714_0"
        /*0030*/ 	.string	"-arch sm_100 -m 64 "



//--------------------- .note.nv.cuinfo           --------------------------
	.section	.note.nv.cuinfo,"",@"SHT_NOTE"
	.sectionflags	@"SHF_NOTE_NV_CUINFO"
        /*0018*/ 	.short	0x0002
        /*001a*/ 	.short	0x0064
        /*001c*/ 	.short	0x0082
	.zero		2


//--------------------- .nv.info                  --------------------------
	.section	.nv.info,"",@"SHT_CUDA_INFO"
	.align	4


	//----- nvinfo : EIATTR_REGCOUNT
	.align		4
        /*0000*/ 	.byte	0x04, 0x2f
        /*0002*/ 	.short	(.L_1 - .L_0)
	.align		4
.L_0:
        /*0004*/ 	.word	index@(_Z12matMulKernelPfS_S_i)
        /*0008*/ 	.word	0x00000020


	//----- nvinfo : EIATTR_FRAME_SIZE
	.align		4
.L_1:
        /*000c*/ 	.byte	0x04, 0x11
        /*000e*/ 	.short	(.L_3 - .L_2)
	.align		4
.L_2:
        /*0010*/ 	.word	index@(_Z12matMulKernelPfS_S_i)
        /*0014*/ 	.word	0x00000000


	//----- nvinfo : EIATTR_MIN_STACK_SIZE
	.align		4
.L_3:
        /*0018*/ 	.byte	0x04, 0x12
        /*001a*/ 	.short	(.L_5 - .L_4)
	.align		4
.L_4:
        /*001c*/ 	.word	index@(_Z12matMulKernelPfS_S_i)
        /*0020*/ 	.word	0x00000000
.L_5:


//--------------------- .nv.compat                --------------------------
	.section	.nv.compat,"",@"SHT_CUDA_COMPAT_INFO"
	.align	4
        /*0000*/ 	.byte	0x02, 0x09, 0x00, 0x00, 0x02, 0x02, 0x01, 0x00, 0x02, 0x05, 0x05, 0x00, 0x03, 0x07, 0x01, 0x01
        /*0010*/ 	.byte	0x02, 0x03, 0x00, 0x00, 0x02, 0x06, 0x01, 0x00, 0x04, 0x0b, 0x08, 0x00, 0x09, 0x00, 0x00, 0x00
        /*0020*/ 	.byte	0x00, 0x00, 0x00, 0x00


//--------------------- .nv.info._Z12matMulKernelPfS_S_i --------------------------
	.section	.nv.info._Z12matMulKernelPfS_S_i,"",@"SHT_CUDA_INFO"
	.sectionflags	@""
	.align	4


	//----- nvinfo : EIATTR_CUDA_API_VERSION
	.align		4
        /*0000*/ 	.byte	0x04, 0x37
        /*0002*/ 	.short	(.L_7 - .L_6)
.L_6:
        /*0004*/ 	.word	0x00000082


	//----- nvinfo : EIATTR_KPARAM_INFO
	.align		4
.L_7:
        /*0008*/ 	.byte	0x04, 0x17
        /*000a*/ 	.short	(.L_9 - .L_8)
.L_8:
        /*000c*/ 	.word	0x00000000
        /*0010*/ 	.short	0x0003
        /*0012*/ 	.short	0x0018
        /*0014*/ 	.byte	0x00, 0xf0, 0x11, 0x00


	//----- nvinfo : EIATTR_KPARAM_INFO
	.align		4
.L_9:
        /*0018*/ 	.byte	0x04, 0x17
        /*001a*/ 	.short	(.L_11 - .L_10)
.L_10:
        /*001c*/ 	.word	0x00000000
        /*0020*/ 	.short	0x0002
        /*0022*/ 	.short	0x0010
        /*0024*/ 	.byte	0x00, 0xf5, 0x21, 0x00


	//----- nvinfo : EIATTR_KPARAM_INFO
	.align		4
.L_11:
        /*0028*/ 	.byte	0x04, 0x17
        /*002a*/ 	.short	(.L_13 - .L_12)
.L_12:
        /*002c*/ 	.word	0x00000000
        /*0030*/ 	.short	0x0001
        /*0032*/ 	.short	0x0008
        /*0034*/ 	.byte	0x00, 0xf5, 0x21, 0x00


	//----- nvinfo : EIATTR_KPARAM_INFO
	.align		4
.L_13:
        /*0038*/ 	.byte	0x04, 0x17
        /*003a*/ 	.short	(.L_15 - .L_14)
.L_14:
        /*003c*/ 	.word	0x00000000
        /*0040*/ 	.short	0x0000
        /*0042*/ 	.short	0x0000
        /*0044*/ 	.byte	0x00, 0xf5, 0x21, 0x00


	//----- nvinfo : EIATTR_SPARSE_MMA_MASK
	.align		4
.L_15:
        /*0048*/ 	.byte	0x03, 0x50
        /*004a*/ 	.short	0x0000


	//----- nvinfo : EIATTR_MAXREG_COUNT
	.align		4
        /*004c*/ 	.byte	0x03, 0x1b
        /*004e*/ 	.short	0x00ff


	//----- nvinfo : EIATTR_MERCURY_ISA_VERSION
	.align		4
        /*0050*/ 	.byte	0x03, 0x5f
        /*0052*/ 	.short	0x0101


	//----- nvinfo : EIATTR_VRC_CTA_INIT_COUNT
	.align		4
        /*0054*/ 	.byte	0x02, 0x4a
	.zero		1
	.zero		1


	//----- nvinfo : EIATTR_EXIT_INSTR_OFFSETS
	.align		4
        /*0058*/ 	.byte	0x04, 0x1c
        /*005a*/ 	.short	(.L_17 - .L_16)


	//   ....[0]....
.L_16:
        /*005c*/ 	.word	0x000000c0


	//   ....[1]....
        /*0060*/ 	.word	0x00000ab0


	//----- nvinfo : EIATTR_CBANK_PARAM_SIZE
	.align		4
.L_17:
        /*0064*/ 	.byte	0x03, 0x19
        /*0066*/ 	.short	0x001c


	//----- nvinfo : EIATTR_PARAM_CBANK
	.align		4
        /*0068*/ 	.byte	0x04, 0x0a
        /*006a*/ 	.short	(.L_19 - .L_18)
	.align		4
.L_18:
        /*006c*/ 	.word	index@(.nv.constant0._Z12matMulKernelPfS_S_i)
        /*0070*/ 	.short	0x0380
        /*0072*/ 	.short	0x001c


	//----- nvinfo : EIATTR_SW_WAR
	.align		4
.L_19:
        /*0074*/ 	.byte	0x04, 0x36
        /*0076*/ 	.short	(.L_21 - .L_20)
.L_20:
        /*0078*/ 	.word	0x00000008
.L_21:


//--------------------- .nv.callgraph             --------------------------
	.section	.nv.callgraph,"",@"SHT_CUDA_CALLGRAPH"
	.align	4
	.sectionentsize	8
	.align		4
        /*0000*/ 	.word	0x00000000
	.align		4
        /*0004*/ 	.word	0xffffffff
	.align		4
        /*0008*/ 	.word	0x00000000
	.align		4
        /*000c*/ 	.word	0xfffffffe
	.align		4
        /*0010*/ 	.word	0x00000000
	.align		4
        /*0014*/ 	.word	0xfffffffd
	.align		4
        /*0018*/ 	.word	0x00000000
	.align		4
        /*001c*/ 	.word	0xfffffffc


//--------------------- .text._Z12matMulKernelPfS_S_i --------------------------
	.section	.text._Z12matMulKernelPfS_S_i,"ax",@progbits
	.align	128
        .global         _Z12matMulKernelPfS_S_i
        .type           _Z12matMulKernelPfS_S_i,@function
        .size           _Z12matMulKernelPfS_S_i,(.L_x_6 - _Z12matMulKernelPfS_S_i)
        .other          _Z12matMulKernelPfS_S_i,@"STO_CUDA_ENTRY STV_DEFAULT"
_Z12matMulKernelPfS_S_i:
.text._Z12matMulKernelPfS_S_i:
[----:B------:R-:W-:Y:S01]  /*0000*/  LDC R1, c[0x0][0x37c] ;  /* 0x0000df00ff017b82 */ /* 0x000fe20000000800 */
[----:B------:R-:W0:Y:S07]  /*0010*/  S2R R3, SR_TID.X ;  /* 0x0000000000037919 */ /* 0x000e2e0000002100 */
[----:B------:R-:W0:Y:S01]  /*0020*/  LDC R2, c[0x0][0x360] ;  /* 0x0000d800ff027b82 */ /* 0x000e220000000800 */
[----:B------:R-:W1:Y:S07]  /*0030*/  S2R R0, SR_TID.Y ;  /* 0x0000000000007919 */ /* 0x000e6e0000002200 */
[----:B------:R-:W0:Y:S08]  /*0040*/  S2UR UR4, SR_CTAID.X ;  /* 0x00000000000479c3 */ /* 0x000e300000002500 */
[----:B------:R-:W1:Y:S08]  /*0050*/  S2UR UR5, SR_CTAID.Y ;  /* 0x00000000000579c3 */ /* 0x000e700000002600 */
[----:B------:R-:W1:Y:S08]  /*0060*/  LDC R19, c[0x0][0x364] ;  /* 0x0000d900ff137b82 */ /* 0x000e700000000800 */
[----:B------:R-:W2:Y:S01]  /*0070*/  LDC R17, c[0x0][0x398] ;  /* 0x0000e600ff117b82 */ /* 0x000ea20000000800 */
[----:B0-----:R-:W-:-:S02]  /*0080*/  IMAD R2, R2, UR4, R3 ;  /* 0x0000000402027c24 */ /* 0x001fc4000f8e0203 */
[----:B-1----:R-:W-:-:S05]  /*0090*/  IMAD R19, R19, UR5, R0 ;  /* 0x0000000513137c24 */ /* 0x002fca000f8e0200 */
[----:B------:R-:W-:-:S04]  /*00a0*/  VIMNMX R0, PT, PT, R2, R19, !PT ;  /* 0x0000001302007248 */ /* 0x000fc80007fe0100 */
[----:B--2---:R-:W-:-:S13]  /*00b0*/  ISETP.GE.AND P0, PT, R0, R17, PT ;  /* 0x000000110000720c */ /* 0x004fda0003f06270 */
[----:B------:R-:W-:Y:S05]  /*00c0*/  @P0 EXIT ;  /* 0x000000000000094d */ /* 0x000fea0003800000 */
[C---:B------:R-:W-:Y:S01]  /*00d0*/  ISETP.GE.U32.AND P0, PT, R17.reuse, 0x8, PT ;  /* 0x000000081100780c */ /* 0x040fe20003f06070 */
[----:B------:R-:W0:Y:S01]  /*00e0*/  LDCU.64 UR4, c[0x0][0x358] ;  /* 0x00006b00ff0477ac */ /* 0x000e220008000a00 */
[----:B------:R-:W-:Y:S01]  /*00f0*/  LOP3.LUT P1, RZ, R17, 0x7, RZ, 0xc0, !PT ;  /* 0x0000000711ff7812 */ /* 0x000fe2000782c0ff */
[----:B------:R-:W-:Y:S01]  /*0100*/  IMAD R19, R19, R17, RZ ;  /* 0x0000001113137224 */ /* 0x000fe200078e02ff */
[----:B------:R-:W-:Y:S01]  /*0110*/  SHF.R.S32.HI R3, RZ, 0x1f, R2 ;  /* 0x0000001fff037819 */ /* 0x000fe20000011402 */
[----:B------:R-:W-:Y:S02]  /*0120*/  IMAD.MOV.U32 R7, RZ, RZ, RZ ;  /* 0x000000ffff077224 */ /* 0x000fe400078e00ff */
[----:B------:R-:W-:Y:S02]  /*0130*/  IMAD.MOV.U32 R16, RZ, RZ, RZ ;  /* 0x000000ffff107224 */ /* 0x000fe400078e00ff */
[----:B------:R-:W-:-:S04]  /*0140*/  IMAD.MOV.U32 R18, RZ, RZ, RZ ;  /* 0x000000ffff127224 */ /* 0x000fc800078e00ff */
[----:B------:R-:W-:Y:S05]  /*0150*/  @!P0 BRA `(.L_x_0) ;  /* 0x0000000400008947 */ /* 0x000fea0003800000 */
[----:B------:R-:W1:Y:S01]  /*0160*/  LDCU.128 UR8, c[0x0][0x380] ;  /* 0x00007000ff0877ac */ /* 0x000e620008000c00 */
[C---:B------:R-:W-:Y:S01]  /*0170*/  LOP3.LUT R16, R17.reuse, 0x7ffffff8, RZ, 0xc0, !PT ;  /* 0x7ffffff811107812 */ /* 0x040fe200078ec0ff */
[----:B------:R-:W-:Y:S01]  /*0180*/  IMAD.SHL.U32 R21, R17, 0x4, RZ ;  /* 0x0000000411157824 */ /* 0x000fe200078e00ff */
[----:B------:R-:W-:Y:S01]  /*0190*/  SHF.R.U32.HI R23, RZ, 0x1e, R17 ;  /* 0x0000001eff177819 */ /* 0x000fe20000011611 */
[----:B------:R-:W-:Y:S02]  /*01a0*/  IMAD.MOV.U32 R18, RZ, RZ, RZ ;  /* 0x000000ffff127224 */ /* 0x000fe400078e00ff */
[----:B------:R-:W-:Y:S02]  /*01b0*/  IMAD.MOV.U32 R7, RZ, RZ, RZ ;  /* 0x000000ffff077224 */ /* 0x000fe400078e00ff */
[----:B------:R-:W-:Y:S02]  /*01c0*/  IMAD.MOV.U32 R22, RZ, RZ, RZ ;  /* 0x000000ffff167224 */ /* 0x000fe400078e00ff */
[----:B------:R-:W-:Y:S01]  /*01d0*/  IMAD.MOV.U32 R24, RZ, RZ, R16 ;  /* 0x000000ffff187224 */ /* 0x000fe200078e0010 */
[----:B-1----:R-:W-:-:S02]  /*01e0*/  LEA R20, P0, R2, UR10, 0x2 ;  /* 0x0000000a02147c11 */ /* 0x002fc4000f8010ff */
[C---:B------:R-:W-:Y:S02]  /*01f0*/  LEA R9, P2, R19.reuse, UR8, 0x2 ;  /* 0x0000000813097c11 */ /* 0x040fe4000f8410ff */
[----:B------:R-:W-:Y:S02]  /*0200*/  LEA.HI.X R0, R2, UR11, R3, 0x2, P0 ;  /* 0x0000000b02007c11 */ /* 0x000fe400080f1403 */
[----:B------:R-:W-:Y:S02]  /*0210*/  LEA.HI.X R5, R19, UR9, RZ, 0x2, P2 ;  /* 0x0000000913057c11 */ /* 0x000fe400090f14ff */
[----:B------:R-:W-:-:S05]  /*0220*/  IADD3 R9, P0, PT, R9, 0x10, RZ ;  /* 0x0000001009097810 */ /* 0x000fca0007f1e0ff */
[----:B------:R-:W-:-:S08]  /*0230*/  IMAD.X R5, RZ, RZ, R5, P0 ;  /* 0x000000ffff057224 */ /* 0x000fd000000e0605 */
.L_x_1:
[----:B------:R-:W-:Y:S01]  /*0240*/  IMAD.MOV.U32 R26, RZ, RZ, R20 ;  /* 0x000000ffff1a7224 */ /* 0x000fe200078e0014 */
[----:B------:R-:W-:Y:S01]  /*0250*/  IADD3 R8, P0, PT, R21, R20, RZ ;  /* 0x0000001415087210 */ /* 0x000fe20007f1e0ff */
[----:B------:R-:W-:Y:S02]  /*0260*/  IMAD.MOV.U32 R4, RZ, RZ, R9 ;  /* 0x000000ffff047224 */ /* 0x000fe400078e0009 */
[----:B------:R-:W-:Y:S01]  /*0270*/  IMAD.MOV.U32 R27, RZ, RZ, R0 ;  /* 0x000000ffff1b7224 */ /* 0x000fe200078e0000 */
[----:B------:R-:W-:Y:S02]  /*0280*/  IADD3.X R9, PT, PT, R23, R0, RZ, P0, !PT ;  /* 0x0000000017097210 */ /* 0x000fe400007fe4ff */
[----:B0-----:R-:W2:Y:S01]  /*0290*/  LDG.E R29, desc[UR4][R4.64+-0x10] ;  /* 0xfffff004041d7981 */ /* 0x001ea2000c1e1900 */
[----:B------:R-:W-:-:S03]  /*02a0*/  IADD3 R10, P0, PT, R21, R8, RZ ;  /* 0x00000008150a7210 */ /* 0x000fc60007f1e0ff */
[----:B------:R-:W2:Y:S02]  /*02b0*/  LDG.E R26, desc[UR4][R26.64] ;  /* 0x000000041a1a7981 */ /* 0x000ea4000c1e1900 */
[----:B------:R-:W-:Y:S02]  /*02c0*/  IMAD.X R11, R23, 0x1, R9, P0 ;  /* 0x00000001170b7824 */ /* 0x000fe400000e0609 */
[----:B------:R0:W3:Y:S04]  /*02d0*/  LDG.E R25, desc[UR4][R8.64] ;  /* 0x0000000408197981 */ /* 0x0000e8000c1e1900 */
[----:B------:R-:W3:Y:S04]  /*02e0*/  LDG.E R28, desc[UR4][R4.64+-0xc] ;  /* 0xfffff404041c7981 */ /* 0x000ee8000c1e1900 */
[----:B------:R1:W4:Y:S04]  /*02f0*/  LDG.E R13, desc[UR4][R10.64] ;  /* 0x000000040a0d7981 */ /* 0x000328000c1e1900 */
[----:B------:R-:W4:Y:S01]  /*0300*/  LDG.E R12, desc[UR4][R4.64+-0x8] ;  /* 0xfffff804040c7981 */ /* 0x000f22000c1e1900 */
[----:B------:R-:W-:-:S03]  /*0310*/  IADD3 R14, P0, PT, R21, R10, RZ ;  /* 0x0000000a150e7210 */ /* 0x000fc60007f1e0ff */
[----:B------:R-:W5:Y:S02]  /*0320*/  LDG.E R27, desc[UR4][R4.64] ;  /* 0x00000004041b7981 */ /* 0x000f64000c1e1900 */
[----:B------:R-:W-:Y:S01]  /*0330*/  IMAD.X R15, R23, 0x1, R11, P0 ;  /* 0x00000001170f7824 */ /* 0x000fe200000e060b */
[----:B------:R-:W-:-:S04]  /*0340*/  IADD3 R6, P0, PT, R21, R14, RZ ;  /* 0x0000000e15067210 */ /* 0x000fc80007f1e0ff */
[----:B------:R-:W5:Y:S01]  /*0350*/  LDG.E R14, desc[UR4][R14.64] ;  /* 0x000000040e0e7981 */ /* 0x000f62000c1e1900 */
[----:B--2---:R-:W-:Y:S01]  /*0360*/  FFMA R29, R29, R26, R7 ;  /* 0x0000001a1d1d7223 */ /* 0x004fe20000000007 */
[----:B------:R-:W-:Y:S01]  /*0370*/  IMAD.X R7, R23, 0x1, R15, P0 ;  /* 0x0000000117077824 */ /* 0x000fe200000e060f */
[----:B0-----:R-:W-:Y:S01]  /*0380*/  IADD3 R8, P0, PT, R21, R6, RZ ;  /* 0x0000000615087210 */ /* 0x001fe20007f1e0ff */
[----:B------:R-:W2:Y:S04]  /*0390*/  LDG.E R15, desc[UR4][R4.64+0x4] ;  /* 0x00000404040f7981 */ /* 0x000ea8000c1e1900 */
[----:B------:R-:W-:Y:S02]  /*03a0*/  IMAD.X R9, R23, 0x1, R7, P0 ;  /* 0x0000000117097824 */ /* 0x000fe400000e0607 */
[----:B---3--:R-:W-:Y:S01]  /*03b0*/  FFMA R29, R28, R25, R29 ;  /* 0x000000191c1d7223 */ /* 0x008fe2000000001d */
[----:B-1----:R-:W-:Y:S01]  /*03c0*/  IADD3 R10, P0, PT, R21, R8, RZ ;  /* 0x00000008150a7210 */ /* 0x002fe20007f1e0ff */
[----:B------:R-:W5:Y:S04]  /*03d0*/  LDG.E R25, desc[UR4][R4.64+-0x4] ;  /* 0xfffffc0404197981 */ /* 0x000f68000c1e1900 */
[----:B------:R-:W3:Y:S01]  /*03e0*/  LDG.E R6, desc[UR4][R6.64] ;  /* 0x0000000406067981 */ /* 0x000ee2000c1e1900 */
[----:B------:R-:W-:-:S02]  /*03f0*/  IMAD.X R11, R23, 0x1, R9, P0 ;  /* 0x00000001170b7824 */ /* 0x000fc400000e0609 */
[----:B----4-:R-:W-:Y:S01]  /*0400*/  FFMA R26, R12, R13, R29 ;  /* 0x0000000d0c1a7223 */ /* 0x010fe2000000001d */
[----:B------:R-:W-:Y:S01]  /*0410*/  IADD3 R12, P0, PT, R21, R10, RZ ;  /* 0x0000000a150c7210 */ /* 0x000fe20007f1e0ff */
[----:B------:R0:W2:Y:S04]  /*0420*/  LDG.E R8, desc[UR4][R8.64] ;  /* 0x0000000408087981 */ /* 0x0000a8000c1e1900 */
[----:B------:R-:W-:Y:S01]  /*0430*/  IMAD.X R13, R23, 0x1, R11, P0 ;  /* 0x00000001170d7824 */ /* 0x000fe200000e060b */
[----:B------:R-:W4:Y:S04]  /*0440*/  LDG.E R10, desc[UR4][R10.64] ;  /* 0x000000040a0a7981 */ /* 0x000f28000c1e1900 */
[----:B------:R-:W4:Y:S04]  /*0450*/  LDG.E R29, desc[UR4][R4.64+0x8] ;  /* 0x00000804041d7981 */ /* 0x000f28000c1e1900 */
[----:B------:R-:W4:Y:S04]  /*0460*/  LDG.E R12, desc[UR4][R12.64] ;  /* 0x000000040c0c7981 */ /* 0x000f28000c1e1900 */
[----:B------:R1:W4:Y:S01]  /*0470*/  LDG.E R7, desc[UR4][R4.64+0xc] ;  /* 0x00000c0404077981 */ /* 0x000322000c1e1900 */
[----:B------:R-:W-:-:S04]  /*0480*/  IADD3 R24, P0, PT, R24, -0x8, RZ ;  /* 0xfffffff818187810 */ /* 0x000fc80007f1e0ff */
[----:B------:R-:W-:Y:S02]  /*0490*/  IADD3.X R22, PT, PT, R22, -0x1, RZ, P0, !PT ;  /* 0xffffffff16167810 */ /* 0x000fe400007fe4ff */
[----:B------:R-:W-:-:S04]  /*04a0*/  ISETP.NE.U32.AND P0, PT, R24, RZ, PT ;  /* 0x000000ff1800720c */ /* 0x000fc80003f05070 */
[----:B------:R-:W-:Y:S02]  /*04b0*/  ISETP.NE.AND.EX P0, PT, R22, RZ, PT, P0 ;  /* 0x000000ff1600720c */ /* 0x000fe40003f05300 */
[----:B0-----:R-:W-:Y:S02]  /*04c0*/  IADD3 R9, P3, PT, R4, 0x20, RZ ;  /* 0x0000002004097810 */ /* 0x001fe40007f7e0ff */
[----:B------:R-:W-:-:S03]  /*04d0*/  LEA R20, P2, R17, R20, 0x5 ;  /* 0x0000001411147211 */ /* 0x000fc600078428ff */
[----:B-1----:R-:W-:Y:S01]  /*04e0*/  IMAD.X R5, RZ, RZ, R5, P3 ;  /* 0x000000ffff057224 */ /* 0x002fe200018e0605 */
[----:B------:R-:W-:Y:S01]  /*04f0*/  LEA.HI.X R0, R17, R0, RZ, 0x5, P2 ;  /* 0x0000000011007211 */ /* 0x000fe200010f2cff */
[----:B-----5:R-:W-:-:S04]  /*0500*/  FFMA R14, R25, R14, R26 ;  /* 0x0000000e190e7223 */ /* 0x020fc8000000001a */
[----:B---3--:R-:W-:-:S04]  /*0510*/  FFMA R6, R27, R6, R14 ;  /* 0x000000061b067223 */ /* 0x008fc8000000000e */
[----:B--2---:R-:W-:-:S04]  /*0520*/  FFMA R6, R15, R8, R6 ;  /* 0x000000080f067223 */ /* 0x004fc80000000006 */
[----:B----4-:R-:W-:-:S04]  /*0530*/  FFMA R6, R29, R10, R6 ;  /* 0x0000000a1d067223 */ /* 0x010fc80000000006 */
[----:B------:R-:W-:Y:S01]  /*0540*/  FFMA R7, R7, R12, R6 ;  /* 0x0000000c07077223 */ /* 0x000fe20000000006 */
[----:B------:R-:W-:Y:S06]  /*0550*/  @P0 BRA `(.L_x_1) ;  /* 0xfffffffc00380947 */ /* 0x000fec000383ffff */
.L_x_0:
[----:B------:R-:W-:Y:S05]  /*0560*/  @!P1 BRA `(.L_x_2) ;  /* 0x0000000400409947 */ /* 0x000fea0003800000 */
[----:B------:R-:W-:-:S04]  /*0570*/  LOP3.LUT R0, R17, 0x7, RZ, 0xc0, !PT ;  /* 0x0000000711007812 */ /* 0x000fc800078ec0ff */
[----:B------:R-:W-:-:S04]  /*0580*/  IADD3 R0, P1, PT, R0, -0x1, RZ ;  /* 0xffffffff00007810 */ /* 0x000fc80007f3e0ff */
[----:B------:R-:W-:Y:S01]  /*0590*/  ISETP.GE.U32.AND P0, PT, R0, 0x3, PT ;  /* 0x000000030000780c */ /* 0x000fe20003f06070 */
[----:B------:R-:W-:Y:S01]  /*05a0*/  IMAD.X R0, RZ, RZ, -0x1, P1 ;  /* 0xffffffffff007424 */ /* 0x000fe200008e06ff */
[----:B------:R-:W-:-:S04]  /*05b0*/  LOP3.LUT P1, R20, R17, 0x3, RZ, 0xc0, !PT ;  /* 0x0000000311147812 */ /* 0x000fc8000782c0ff */
[----:B------:R-:W-:-:S13]  /*05c0*/  ISETP.GE.U32.AND.EX P0, PT, R0, RZ, PT, P0 ;  /* 0x000000ff0000720c */ /* 0x000fda0003f06100 */
[----:B------:R-:W-:Y:S05]  /*05d0*/  @!P0 BRA `(.L_x_3) ;  /* 0x0000000000808947 */ /* 0x000fea0003800000 */
[----:B------:R-:W1:Y:S01]  /*05e0*/  LDCU.128 UR8, c[0x0][0x380] ;  /* 0x00007000ff0877ac */ /* 0x000e620008000c00 */
[-C--:B------:R-:W-:Y:S01]  /*05f0*/  IMAD.WIDE.U32 R8, R16, R17.reuse, R2 ;  /* 0x0000001110087225 */ /* 0x080fe200078e0002 */
[----:B------:R-:W-:Y:S02]  /*0600*/  IADD3 R0, P0, PT, R19, R16, RZ ;  /* 0x0000001013007210 */ /* 0x000fe40007f1e0ff */
[----:B------:R-:W-:Y:S01]  /*0610*/  SHF.R.U32.HI R23, RZ, 0x1e, R17 ;  /* 0x0000001eff177819 */ /* 0x000fe20000011611 */
[----:B------:R-:W-:Y:S02]  /*0620*/  IMAD R5, R18, R17, RZ ;  /* 0x0000001112057224 */ /* 0x000fe400078e02ff */
[----:B------:R-:W-:-:S03]  /*0630*/  IMAD.X R11, RZ, RZ, R18, P0 ;  /* 0x000000ffff0b7224 */ /* 0x000fc600000e0612 */
[----:B------:R-:W-:Y:S01]  /*0640*/  IADD3 R5, PT, PT, R9, R5, RZ ;  /* 0x0000000509057210 */ /* 0x000fe20007ffe0ff */
[----:B------:R-:W-:Y:S01]  /*0650*/  IMAD.SHL.U32 R9, R17, 0x4, RZ ;  /* 0x0000000411097824 */ /* 0x000fe200078e00ff */
[----:B-1----:R-:W-:Y:S02]  /*0660*/  LEA R14, P3, R8, UR10, 0x2 ;  /* 0x0000000a080e7c11 */ /* 0x002fe4000f8610ff */
[----:B------:R-:W-:Y:S02]  /*0670*/  LEA R4, P2, R0, UR8, 0x2 ;  /* 0x0000000800047c11 */ /* 0x000fe4000f8410ff */
[----:B------:R-:W-:Y:S02]  /*0680*/  LEA.HI.X R15, R8, UR11, R5, 0x2, P3 ;  /* 0x0000000b080f7c11 */ /* 0x000fe400098f1405 */
[C---:B------:R-:W-:Y:S02]  /*0690*/  IADD3 R12, P0, PT, R9.reuse, R14, RZ ;  /* 0x0000000e090c7210 */ /* 0x040fe40007f1e0ff */
[----:B------:R-:W-:Y:S01]  /*06a0*/  LEA.HI.X R5, R0, UR9, R11, 0x2, P2 ;  /* 0x0000000900057c11 */ /* 0x000fe200090f140b */
[----:B0-----:R-:W2:Y:S01]  /*06b0*/  LDG.E R6, desc[UR4][R14.64] ;  /* 0x000000040e067981 */ /* 0x001ea2000c1e1900 */
[----:B------:R-:W-:Y:S01]  /*06c0*/  IADD3 R10, P2, PT, R9, R12, RZ ;  /* 0x0000000c090a7210 */ /* 0x000fe20007f5e0ff */
[----:B------:R-:W-:-:S02]  /*06d0*/  IMAD.X R13, R23, 0x1, R15, P0 ;  /* 0x00000001170d7824 */ /* 0x000fc400000e060f */
[----:B------:R-:W2:Y:S01]  /*06e0*/  LDG.E R0, desc[UR4][R4.64] ;  /* 0x0000000404007981 */ /* 0x000ea2000c1e1900 */
[----:B------:R-:W-:Y:S01]  /*06f0*/  IADD3 R8, P0, PT, R9, R10, RZ ;  /* 0x0000000a09087210 */ /* 0x000fe20007f1e0ff */
[C---:B------:R-:W-:Y:S02]  /*0700*/  IMAD.X R11, R23.reuse, 0x1, R13, P2 ;  /* 0x00000001170b7824 */ /* 0x040fe400010e060d */
[----:B------:R-:W3:Y:S04]  /*0710*/  LDG.E R12, desc[UR4][R12.64] ;  /* 0x000000040c0c7981 */ /* 0x000ee8000c1e1900 */
[----:B------:R-:W3:Y:S01]  /*0720*/  LDG.E R21, desc[UR4][R4.64+0x4] ;  /* 0x0000040404157981 */ /* 0x000ee2000c1e1900 */
[----:B------:R-:W-:-:S03]  /*0730*/  IMAD.X R9, R23, 0x1, R11, P0 ;  /* 0x0000000117097824 */ /* 0x000fc600000e060b */
[----:B------:R-:W4:Y:S04]  /*0740*/  LDG.E R10, desc[UR4][R10.64] ;  /* 0x000000040a0a7981 */ /* 0x000f28000c1e1900 */
[----:B------:R-:W4:Y:S04]  /*0750*/  LDG.E R23, desc[UR4][R4.64+0x8] ;  /* 0x0000080404177981 */ /* 0x000f28000c1e1900 */
[----:B------:R-:W5:Y:S04]  /*0760*/  LDG.E R15, desc[UR4][R4.64+0xc] ;  /* 0x00000c04040f7981 */ /* 0x000f68000c1e1900 */
[----:B------:R-:W5:Y:S01]  /*0770*/  LDG.E R8, desc[UR4][R8.64] ;  /* 0x0000000408087981 */ /* 0x000f62000c1e1900 */
[----:B------:R-:W-:-:S05]  /*0780*/  IADD3 R16, P0, PT, R16, 0x4, RZ ;  /* 0x0000000410107810 */ /* 0x000fca0007f1e0ff */
[----:B------:R-:W-:Y:S02]  /*0790*/  IMAD.X R18, RZ, RZ, R18, P0 ;  /* 0x000000ffff127224 */ /* 0x000fe400000e0612 */
[----:B--2---:R-:W-:-:S04]  /*07a0*/  FFMA R0, R0, R6, R7 ;  /* 0x0000000600007223 */ /* 0x004fc80000000007 */
[----:B---3--:R-:W-:-:S04]  /*07b0*/  FFMA R0, R21, R12, R0 ;  /* 0x0000000c15007223 */ /* 0x008fc80000000000 */
[----:B----4-:R-:W-:-:S04]  /*07c0*/  FFMA R0, R23, R10, R0 ;  /* 0x0000000a17007223 */ /* 0x010fc80000000000 */
[----:B-----5:R-:W-:-:S07]  /*07d0*/  FFMA R7, R15, R8, R0 ;  /* 0x000000080f077223 */ /* 0x020fce0000000000 */
.L_x_3:
[----:B------:R-:W-:Y:S05]  /*07e0*/  @!P1 BRA `(.L_x_2) ;  /* 0x0000000000a09947 */ /* 0x000fea0003800000 */
[----:B------:R-:W-:Y:S02]  /*07f0*/  ISETP.NE.AND P1, PT, R20, 0x1, PT ;  /* 0x000000011400780c */ /* 0x000fe40003f25270 */
[----:B------:R-:W-:-:S04]  /*0800*/  LOP3.LUT R0, R17, 0x1, RZ, 0xc0, !PT ;  /* 0x0000000111007812 */ /* 0x000fc800078ec0ff */
[----:B------:R-:W-:-:S07]  /*0810*/  ISETP.NE.U32.AND P0, PT, R0, 0x1, PT ;  /* 0x000000010000780c */ /* 0x000fce0003f05070 */
[----:B------:R-:W-:Y:S06]  /*0820*/  @!P1 BRA `(.L_x_4) ;  /* 0x0000000000509947 */ /* 0x000fec0003800000 */
[----:B------:R-:W1:Y:S01]  /*0830*/  LDCU.128 UR8, c[0x0][0x380] ;  /* 0x00007000ff0877ac */ /* 0x000e620008000c00 */
[----:B------:R-:W-:Y:S01]  /*0840*/  IADD3 R0, P1, PT, R19, R16, RZ ;  /* 0x0000001013007210 */ /* 0x000fe20007f3e0ff */
[----:B------:R-:W-:-:S04]  /*0850*/  IMAD.WIDE.U32 R10, R16, R17, R2 ;  /* 0x00000011100a7225 */ /* 0x000fc800078e0002 */
[----:B------:R-:W-:Y:S02]  /*0860*/  IMAD R9, R18, R17, RZ ;  /* 0x0000001112097224 */ /* 0x000fe400078e02ff */
[----:B------:R-:W-:-:S03]  /*0870*/  IMAD.X R5, RZ, RZ, R18, P1 ;  /* 0x000000ffff057224 */ /* 0x000fc600008e0612 */
[----:B------:R-:W-:Y:S02]  /*0880*/  IADD3 R9, PT, PT, R11, R9, RZ ;  /* 0x000000090b097210 */ /* 0x000fe40007ffe0ff */
[----:B-1----:R-:W-:Y:S02]  /*0890*/  LEA R8, P1, R10, UR10, 0x2 ;  /* 0x0000000a0a087c11 */ /* 0x002fe4000f8210ff */
[----:B------:R-:W-:Y:S02]  /*08a0*/  LEA R4, P2, R0, UR8, 0x2 ;  /* 0x0000000800047c11 */ /* 0x000fe4000f8410ff */
[----:B------:R-:W-:Y:S02]  /*08b0*/  LEA.HI.X R9, R10, UR11, R9, 0x2, P1 ;  /* 0x0000000b0a097c11 */ /* 0x000fe400088f1409 */
[----:B------:R-:W-:Y:S02]  /*08c0*/  LEA.HI.X R5, R0, UR9, R5, 0x2, P2 ;  /* 0x0000000900057c11 */ /* 0x000fe400090f1405 */
[----:B------:R-:W-:-:S02]  /*08d0*/  LEA R10, P1, R17, R8, 0x2 ;  /* 0x00000008110a7211 */ /* 0x000fc400078210ff */
[----:B0-----:R-:W2:Y:S02]  /*08e0*/  LDG.E R8, desc[UR4][R8.64] ;  /* 0x0000000408087981 */ /* 0x001ea4000c1e1900 */
[----:B------:R-:W-:Y:S02]  /*08f0*/  LEA.HI.X R11, R17, R9, RZ, 0x2, P1 ;  /* 0x00000009110b7211 */ /* 0x000fe400008f14ff */
[----:B------:R-:W2:Y:S04]  /*0900*/  LDG.E R0, desc[UR4][R4.64] ;  /* 0x0000000404007981 */ /* 0x000ea8000c1e1900 */
[----:B------:R-:W3:Y:S04]  /*0910*/  LDG.E R13, desc[UR4][R4.64+0x4] ;  /* 0x00000404040d7981 */ /* 0x000ee8000c1e1900 */
[----:B------:R-:W3:Y:S01]  /*0920*/  LDG.E R10, desc[UR4][R10.64] ;  /* 0x000000040a0a7981 */ /* 0x000ee2000c1e1900 */
[----:B------:R-:W-:-:S05]  /*0930*/  IADD3 R16, P1, PT, R16, 0x2, RZ ;  /* 0x0000000210107810 */ /* 0x000fca0007f3e0ff */
[----:B------:R-:W-:Y:S02]  /*0940*/  IMAD.X R18, RZ, RZ, R18, P1 ;  /* 0x000000ffff127224 */ /* 0x000fe400008e0612 */
[----:B--2---:R-:W-:-:S04]  /*0950*/  FFMA R0, R0, R8, R7 ;  /* 0x0000000800007223 */ /* 0x004fc80000000007 */
[----:B---3--:R-:W-:-:S07]  /*0960*/  FFMA R7, R13, R10, R0 ;  /* 0x0000000a0d077223 */ /* 0x008fce0000000000 */
.L_x_4:
[----:B------:R-:W-:Y:S05]  /*0970*/  @P0 BRA `(.L_x_2) ;  /* 0x00000000003c0947 */ /* 0x000fea0003800000 */
[----:B------:R-:W1:Y:S01]  /*0980*/  LDCU.128 UR8, c[0x0][0x380] ;  /* 0x00007000ff0877ac */ /* 0x000e620008000c00 */
[----:B------:R-:W-:Y:S01]  /*0990*/  IMAD.MOV.U32 R8, RZ, RZ, R2 ;  /* 0x000000ffff087224 */ /* 0x000fe200078e0002 */
[----:B------:R-:W-:Y:S01]  /*09a0*/  IADD3 R0, P0, PT, R19, R16, RZ ;  /* 0x0000001013007210 */ /* 0x000fe20007f1e0ff */
[----:B------:R-:W-:Y:S02]  /*09b0*/  IMAD.MOV.U32 R9, RZ, RZ, R3 ;  /* 0x000000ffff097224 */ /* 0x000fe400078e0003 */
[----:B------:R-:W-:-:S04]  /*09c0*/  IMAD.WIDE.U32 R8, R16, R17, R8 ;  /* 0x0000001110087225 */ /* 0x000fc800078e0008 */
[----:B------:R-:W-:Y:S02]  /*09d0*/  IMAD R17, R18, R17, RZ ;  /* 0x0000001112117224 */ /* 0x000fe400078e02ff */
[----:B------:R-:W-:Y:S02]  /*09e0*/  IMAD.X R5, RZ, RZ, R18, P0 ;  /* 0x000000ffff057224 */ /* 0x000fe400000e0612 */
[----:B------:R-:W-:Y:S01]  /*09f0*/  IMAD.IADD R9, R9, 0x1, R17 ;  /* 0x0000000109097824 */ /* 0x000fe200078e0211 */
[----:B-1----:R-:W-:Y:S02]  /*0a00*/  LEA R4, P1, R0, UR8, 0x2 ;  /* 0x0000000800047c11 */ /* 0x002fe4000f8210ff */
[----:B------:R-:W-:Y:S02]  /*0a10*/  LEA R10, P0, R8, UR10, 0x2 ;  /* 0x0000000a080a7c11 */ /* 0x000fe4000f8010ff */
[----:B------:R-:W-:Y:S02]  /*0a20*/  LEA.HI.X R5, R0, UR9, R5, 0x2, P1 ;  /* 0x0000000900057c11 */ /* 0x000fe400088f1405 */
[----:B------:R-:W-:-:S03]  /*0a30*/  LEA.HI.X R11, R8, UR11, R9, 0x2, P0 ;  /* 0x0000000b080b7c11 */ /* 0x000fc600080f1409 */
[----:B0-----:R-:W2:Y:S04]  /*0a40*/  LDG.E R4, desc[UR4][R4.64] ;  /* 0x0000000404047981 */ /* 0x001ea8000c1e1900 */
[----:B------:R-:W2:Y:S02]  /*0a50*/  LDG.E R10, desc[UR4][R10.64] ;  /* 0x000000040a0a7981 */ /* 0x000ea4000c1e1900 */
[----:B--2---:R-:W-:-:S07]  /*0a60*/  FFMA R7, R4, R10, R7 ;  /* 0x0000000a04077223 */ /* 0x004fce0000000007 */
.L_x_2:
[----:B------:R-:W1:Y:S01]  /*0a70*/  LDC.64 R4, c[0x0][0x390] ;  /* 0x0000e400ff047b82 */ /* 0x000e620000000a00 */
[----:B------:R-:W-:-:S04]  /*0a80*/  IMAD.IADD R3, R2, 0x1, R19 ;  /* 0x0000000102037824 */ /* 0x000fc800078e0213 */
[----:B-1----:R-:W-:-:S05]  /*0a90*/  IMAD.WIDE R2, R3, 0x4, R4 ;  /* 0x0000000403027825 */ /* 0x002fca00078e0204 */
[----:B0-----:R-:W-:Y:S01]  /*0aa0*/  STG.E desc[UR4][R2.64], R7 ;  /* 0x0000000702007986 */ /* 0x001fe2000c101904 */
[----:B------:R-:W-:Y:S05]  /*0ab0*/  EXIT ;  /* 0x000000000000794d */ /* 0x000fea0003800000 */
.L_x_5:
[----:B------:R-:W-:-:S00]  /*0ac0*/  BRA `(.L_x_5) ;  /* 0xfffffffc00fc7947 */ /* 0x000fc0000383ffff */
[----:B------:R-:W-:-:S00]  /*0ad0*/  NOP ;  /* 0x0000000000007918 */ /* 0x000fc00000000000 */
        /* <DEDUP_REMOVED lines=10> */
.L_x_6:


//--------------------- .nv.shared.reserved.0     --------------------------
	.section	.nv.shared.reserved.0,"aw",@nobits
	.weak		__nv_reservedSMEM_offset_0_alias
	.size		__nv_reservedSMEM_offset_0_alias, 0, 64
	.other		__nv_reservedSMEM_offset_0_alias,@"STO_CUDA_RESERVED_SHARED STV_DEFAULT"
__nv_reservedSMEM_offset_0_alias:
	.zero		0
	.zero		64


//--------------------- .nv.constant0._Z12matMulKernelPfS_S_i --------------------------
	.section	.nv.constant0._Z12matMulKernelPfS_S_i,"a",@progbits
	.sectionflags	@""
	.align	4
.nv.constant0._Z12matMulKernelPfS_S_i:
	.zero		924


//--------------------- SYMBOLS --------------------------

	.type		.nv.reservedSmem.offset0,@object
	.size		.nv.reservedSmem.offset0,0x4
